//
// Generated by NVIDIA NVVM Compiler
//
// Compiler Build ID: CL-36424714
// Cuda compilation tools, release 13.0, V13.0.88
// Based on NVVM 20.0.0
//

.version 9.0
.target sm_100
.address_size 64

	// .globl	_Z11swapReflectPfS_ii

.visible .entry _Z11swapReflectPfS_ii(
	.param .u64 .ptr .align 1 _Z11swapReflectPfS_ii_param_0,
	.param .u64 .ptr .align 1 _Z11swapReflectPfS_ii_param_1,
	.param .u32 _Z11swapReflectPfS_ii_param_2,
	.param .u32 _Z11swapReflectPfS_ii_param_3
)
{
	.reg .pred 	%p<20>;
	.reg .b32 	%r<63>;
	.reg .b32 	%f<46>;
	.reg .b64 	%rd<55>;

	ld.param.u64 	%rd4, [_Z11swapReflectPfS_ii_param_0];
	ld.param.u64 	%rd5, [_Z11swapReflectPfS_ii_param_1];
	ld.param.u32 	%r38, [_Z11swapReflectPfS_ii_param_2];
	ld.param.u32 	%r39, [_Z11swapReflectPfS_ii_param_3];
	cvta.to.global.u64 	%rd1, %rd4;
	cvta.to.global.u64 	%rd2, %rd5;
	mov.u32 	%r1, %tid.x;
	setp.lt.s32 	%p1, %r38, 1;
	@%p1 bra 	$L__BB0_18;
	and.b32  	%r2, %r1, 1;
	and.b32  	%r3, %r38, 7;
	setp.lt.u32 	%p2, %r38, 8;
	mov.b32 	%r54, 0;
	@%p2 bra 	$L__BB0_6;
	and.b32  	%r54, %r38, 2147483640;
	neg.s32 	%r52, %r54;
	shl.b32 	%r6, %r39, 3;
	mul.wide.s32 	%rd9, %r39, 4;
	mov.u32 	%r51, %r1;
$L__BB0_3:
	.pragma "nounroll";
	setp.ne.s32 	%p3, %r2, 0;
	@%p3 bra 	$L__BB0_5;
	mul.wide.s32 	%rd6, %r51, 4;
	add.s64 	%rd7, %rd1, %rd6;
	ld.global.f32 	%f1, [%rd7+4];
	add.s64 	%rd8, %rd2, %rd6;
	st.global.f32 	[%rd8], %f1;
	ld.global.f32 	%f2, [%rd7];
	st.global.f32 	[%rd8+4], %f2;
	add.s64 	%rd10, %rd7, %rd9;
	ld.global.f32 	%f3, [%rd10+4];
	add.s64 	%rd11, %rd8, %rd9;
	st.global.f32 	[%rd11], %f3;
	ld.global.f32 	%f4, [%rd10];
	st.global.f32 	[%rd11+4], %f4;
	add.s64 	%rd12, %rd10, %rd9;
	ld.global.f32 	%f5, [%rd12+4];
	add.s64 	%rd13, %rd11, %rd9;
	st.global.f32 	[%rd13], %f5;
	ld.global.f32 	%f6, [%rd12];
	st.global.f32 	[%rd13+4], %f6;
	add.s64 	%rd14, %rd12, %rd9;
	ld.global.f32 	%f7, [%rd14+4];
	add.s64 	%rd15, %rd13, %rd9;
	st.global.f32 	[%rd15], %f7;
	ld.global.f32 	%f8, [%rd14];
	st.global.f32 	[%rd15+4], %f8;
	add.s64 	%rd16, %rd14, %rd9;
	ld.global.f32 	%f9, [%rd16+4];
	add.s64 	%rd17, %rd15, %rd9;
	st.global.f32 	[%rd17], %f9;
	ld.global.f32 	%f10, [%rd16];
	st.global.f32 	[%rd17+4], %f10;
	add.s64 	%rd18, %rd16, %rd9;
	ld.global.f32 	%f11, [%rd18+4];
	add.s64 	%rd19, %rd17, %rd9;
	st.global.f32 	[%rd19], %f11;
	ld.global.f32 	%f12, [%rd18];
	st.global.f32 	[%rd19+4], %f12;
	add.s64 	%rd20, %rd18, %rd9;
	ld.global.f32 	%f13, [%rd20+4];
	add.s64 	%rd21, %rd19, %rd9;
	st.global.f32 	[%rd21], %f13;
	ld.global.f32 	%f14, [%rd20];
	st.global.f32 	[%rd21+4], %f14;
	add.s64 	%rd22, %rd20, %rd9;
	ld.global.f32 	%f15, [%rd22+4];
	add.s64 	%rd23, %rd21, %rd9;
	st.global.f32 	[%rd23], %f15;
	ld.global.f32 	%f16, [%rd22];
	st.global.f32 	[%rd23+4], %f16;
$L__BB0_5:
	add.s32 	%r52, %r52, 8;
	add.s32 	%r51, %r51, %r6;
	setp.ne.s32 	%p4, %r52, 0;
	@%p4 bra 	$L__BB0_3;
$L__BB0_6:
	setp.eq.s32 	%p5, %r3, 0;
	@%p5 bra 	$L__BB0_18;
	and.b32  	%r12, %r38, 3;
	setp.lt.u32 	%p6, %r3, 4;
	@%p6 bra 	$L__BB0_11;
	setp.ne.s32 	%p7, %r2, 0;
	@%p7 bra 	$L__BB0_10;
	mad.lo.s32 	%r41, %r54, %r39, %r1;
	mul.wide.s32 	%rd24, %r41, 4;
	add.s64 	%rd25, %rd1, %rd24;
	ld.global.f32 	%f17, [%rd25+4];
	add.s64 	%rd26, %rd2, %rd24;
	st.global.f32 	[%rd26], %f17;
	ld.global.f32 	%f18, [%rd25];
	st.global.f32 	[%rd26+4], %f18;
	mul.wide.s32 	%rd27, %r39, 4;
	add.s64 	%rd28, %rd25, %rd27;
	ld.global.f32 	%f19, [%rd28+4];
	add.s64 	%rd29, %rd26, %rd27;
	st.global.f32 	[%rd29], %f19;
	ld.global.f32 	%f20, [%rd28];
	st.global.f32 	[%rd29+4], %f20;
	add.s64 	%rd30, %rd28, %rd27;
	ld.global.f32 	%f21, [%rd30+4];
	add.s64 	%rd31, %rd29, %rd27;
	st.global.f32 	[%rd31], %f21;
	ld.global.f32 	%f22, [%rd30];
	st.global.f32 	[%rd31+4], %f22;
	add.s64 	%rd32, %rd30, %rd27;
	ld.global.f32 	%f23, [%rd32+4];
	add.s64 	%rd33, %rd31, %rd27;
	st.global.f32 	[%rd33], %f23;
	ld.global.f32 	%f24, [%rd32];
	st.global.f32 	[%rd33+4], %f24;
$L__BB0_10:
	add.s32 	%r54, %r54, 4;
$L__BB0_11:
	setp.eq.s32 	%p8, %r12, 0;
	@%p8 bra 	$L__BB0_18;
	setp.eq.s32 	%p9, %r12, 1;
	@%p9 bra 	$L__BB0_16;
	setp.ne.s32 	%p10, %r2, 0;
	@%p10 bra 	$L__BB0_15;
	mad.lo.s32 	%r42, %r54, %r39, %r1;
	mul.wide.s32 	%rd34, %r42, 4;
	add.s64 	%rd35, %rd1, %rd34;
	ld.global.f32 	%f25, [%rd35+4];
	add.s64 	%rd36, %rd2, %rd34;
	st.global.f32 	[%rd36], %f25;
	ld.global.f32 	%f26, [%rd35];
	st.global.f32 	[%rd36+4], %f26;
	mul.wide.s32 	%rd37, %r39, 4;
	add.s64 	%rd38, %rd35, %rd37;
	ld.global.f32 	%f27, [%rd38+4];
	add.s64 	%rd39, %rd36, %rd37;
	st.global.f32 	[%rd39], %f27;
	ld.global.f32 	%f28, [%rd38];
	st.global.f32 	[%rd39+4], %f28;
$L__BB0_15:
	add.s32 	%r54, %r54, 2;
$L__BB0_16:
	setp.ne.s32 	%p11, %r2, 0;
	and.b32  	%r43, %r38, 1;
	setp.eq.b32 	%p12, %r43, 1;
	not.pred 	%p13, %p12;
	or.pred  	%p14, %p13, %p11;
	@%p14 bra 	$L__BB0_18;
	mad.lo.s32 	%r44, %r54, %r39, %r1;
	mul.wide.s32 	%rd40, %r44, 4;
	add.s64 	%rd41, %rd1, %rd40;
	ld.global.f32 	%f29, [%rd41+4];
	add.s64 	%rd42, %rd2, %rd40;
	st.global.f32 	[%rd42], %f29;
	ld.global.f32 	%f30, [%rd41];
	st.global.f32 	[%rd42+4], %f30;
$L__BB0_18:
	bar.sync 	0;
	setp.eq.s32 	%p15, %r1, 0;
	@%p15 bra 	$L__BB0_25;
	mul.lo.s32 	%r17, %r39, %r1;
	and.b32  	%r18, %r1, 3;
	setp.lt.u32 	%p16, %r1, 4;
	mov.b32 	%r59, 0;
	@%p16 bra 	$L__BB0_22;
	and.b32  	%r59, %r1, 1020;
	neg.s32 	%r58, %r59;
	shl.b32 	%r21, %r39, 2;
	add.s64 	%rd3, %rd2, 8;
	mul.wide.s32 	%rd47, %r39, 4;
	mov.u32 	%r56, %r17;
	mov.u32 	%r57, %r1;
$L__BB0_21:
	mul.wide.s32 	%rd43, %r56, 4;
	add.s64 	%rd44, %rd3, %rd43;
	ld.global.f32 	%f31, [%rd44+-8];
	cvt.rzi.s32.f32 	%r46, %f31;
	mul.wide.s32 	%rd45, %r57, 4;
	add.s64 	%rd46, %rd2, %rd45;
	ld.global.f32 	%f32, [%rd46];
	st.global.f32 	[%rd44+-8], %f32;
	cvt.rn.f32.s32 	%f33, %r46;
	st.global.f32 	[%rd46], %f33;
	ld.global.f32 	%f34, [%rd44+-4];
	cvt.rzi.s32.f32 	%r47, %f34;
	add.s64 	%rd48, %rd46, %rd47;
	ld.global.f32 	%f35, [%rd48];
	st.global.f32 	[%rd44+-4], %f35;
	cvt.rn.f32.s32 	%f36, %r47;
	st.global.f32 	[%rd48], %f36;
	ld.global.f32 	%f37, [%rd44];
	cvt.rzi.s32.f32 	%r48, %f37;
	add.s64 	%rd49, %rd48, %rd47;
	ld.global.f32 	%f38, [%rd49];
	st.global.f32 	[%rd44], %f38;
	cvt.rn.f32.s32 	%f39, %r48;
	st.global.f32 	[%rd49], %f39;
	ld.global.f32 	%f40, [%rd44+4];
	cvt.rzi.s32.f32 	%r49, %f40;
	add.s64 	%rd50, %rd49, %rd47;
	ld.global.f32 	%f41, [%rd50];
	st.global.f32 	[%rd44+4], %f41;
	cvt.rn.f32.s32 	%f42, %r49;
	st.global.f32 	[%rd50], %f42;
	add.s32 	%r58, %r58, 4;
	add.s32 	%r57, %r57, %r21;
	add.s32 	%r56, %r56, 4;
	setp.ne.s32 	%p17, %r58, 0;
	@%p17 bra 	$L__BB0_21;
$L__BB0_22:
	setp.eq.s32 	%p18, %r18, 0;
	@%p18 bra 	$L__BB0_25;
	mad.lo.s32 	%r62, %r59, %r39, %r1;
	add.s32 	%r61, %r59, %r17;
	neg.s32 	%r60, %r18;
$L__BB0_24:
	.pragma "nounroll";
	mul.wide.s32 	%rd51, %r61, 4;
	add.s64 	%rd52, %rd2, %rd51;
	ld.global.f32 	%f43, [%rd52];
	cvt.rzi.s32.f32 	%r50, %f43;
	mul.wide.s32 	%rd53, %r62, 4;
	add.s64 	%rd54, %rd2, %rd53;
	ld.global.f32 	%f44, [%rd54];
	st.global.f32 	[%rd52], %f44;
	cvt.rn.f32.s32 	%f45, %r50;
	st.global.f32 	[%rd54], %f45;
	add.s32 	%r62, %r62, %r39;
	add.s32 	%r61, %r61, 1;
	add.s32 	%r60, %r60, 1;
	setp.ne.s32 	%p19, %r60, 0;
	@%p19 bra 	$L__BB0_24;
$L__BB0_25:
	ret;

}


// ===== COMPILED SASS (sm_100) =====

	.target	sm_100

	.elftype	@"ET_EXEC"


//--------------------- .note.nv.tkinfo           --------------------------
	.section	.note.nv.tkinfo,"",@"SHT_NOTE"
	.sectionflags	@"SHF_NOTE_NV_TKINFO"
	.tkinfo
        /*0018*/ 	.word	0x00000002
        /*0030*/ 	.string	""
        /*0030*/ 	.string	"ptxas"
        /*0030*/ 	.string	"Cuda compilation tools, release 13.0, V13.0.88"
        /*0030*/ 	.string	"Build cuda_13.0.r13.0/compiler.36424714_0"
        /*0030*/ 	.string	"-arch sm_100 -m 64 "



//--------------------- .note.nv.cuinfo           --------------------------
	.section	.note.nv.cuinfo,"",@"SHT_NOTE"
	.sectionflags	@"SHF_NOTE_NV_CUINFO"
        /*0018*/ 	.short	0x0002
        /*001a*/ 	.short	0x0064
        /*001c*/ 	.short	0x0082
	.zero		2


//--------------------- .nv.info                  --------------------------
	.section	.nv.info,"",@"SHT_CUDA_INFO"
	.align	4


	//----- nvinfo : EIATTR_REGCOUNT
	.align		4
        /*0000*/ 	.byte	0x04, 0x2f
        /*0002*/ 	.short	(.L_1 - .L_0)
	.align		4
.L_0:
        /*0004*/ 	.word	index@(_Z11swapReflectPfS_ii)
        /*0008*/ 	.word	0x00000020


	//----- nvinfo : EIATTR_FRAME_SIZE
	.align		4
.L_1:
        /*000c*/ 	.byte	0x04, 0x11
        /*000e*/ 	.short	(.L_3 - .L_2)
	.align		4
.L_2:
        /*0010*/ 	.word	index@(_Z11swapReflectPfS_ii)
        /*0014*/ 	.word	0x00000000


	//----- nvinfo : EIATTR_MIN_STACK_SIZE
	.align		4
.L_3:
        /*0018*/ 	.byte	0x04, 0x12
        /*001a*/ 	.short	(.L_5 - .L_4)
	.align		4
.L_4:
        /*001c*/ 	.word	index@(_Z11swapReflectPfS_ii)
        /*0020*/ 	.word	0x00000000
.L_5:


//--------------------- .nv.compat                --------------------------
	.section	.nv.compat,"",@"SHT_CUDA_COMPAT_INFO"
	.align	4
        /*0000*/ 	.byte	0x02, 0x09, 0x00, 0x00, 0x02, 0x02, 0x01, 0x00, 0x02, 0x05, 0x05, 0x00, 0x03, 0x07, 0x01, 0x01
        /*0010*/ 	.byte	0x02, 0x03, 0x00, 0x00, 0x02, 0x06, 0x01, 0x00, 0x04, 0x0b, 0x08, 0x00, 0x09, 0x00, 0x00, 0x00
        /*0020*/ 	.byte	0x00, 0x00, 0x00, 0x00


//--------------------- .nv.info._Z11swapReflectPfS_ii --------------------------
	.section	.nv.info._Z11swapReflectPfS_ii,"",@"SHT_CUDA_INFO"
	.sectionflags	@""
	.align	4


	//----- nvinfo : EIATTR_CUDA_API_VERSION
	.align		4
        /*0000*/ 	.byte	0x04, 0x37
        /*0002*/ 	.short	(.L_7 - .L_6)
.L_6:
        /*0004*/ 	.word	0x00000082


	//----- nvinfo : EIATTR_KPARAM_INFO
	.align		4
.L_7:
        /*0008*/ 	.byte	0x04, 0x17
        /*000a*/ 	.short	(.L_9 - .L_8)
.L_8:
        /*000c*/ 	.word	0x00000000
        /*0010*/ 	.short	0x0003
        /*0012*/ 	.short	0x0014
        /*0014*/ 	.byte	0x00, 0xf0, 0x11, 0x00


	//----- nvinfo : EIATTR_KPARAM_INFO
	.align		4
.L_9:
        /*0018*/ 	.byte	0x04, 0x17
        /*001a*/ 	.short	(.L_11 - .L_10)
.L_10:
        /*001c*/ 	.word	0x00000000
        /*0020*/ 	.short	0x0002
        /*0022*/ 	.short	0x0010
        /*0024*/ 	.byte	0x00, 0xf0, 0x11, 0x00


	//----- nvinfo : EIATTR_KPARAM_INFO
	.align		4
.L_11:
        /*0028*/ 	.byte	0x04, 0x17
        /*002a*/ 	.short	(.L_13 - .L_12)
.L_12:
        /*002c*/ 	.word	0x00000000
        /*0030*/ 	.short	0x0001
        /*0032*/ 	.short	0x0008
        /*0034*/ 	.byte	0x00, 0xf5, 0x21, 0x00


	//----- nvinfo : EIATTR_KPARAM_INFO
	.align		4
.L_13:
        /*0038*/ 	.byte	0x04, 0x17
        /*003a*/ 	.short	(.L_15 - .L_14)
.L_14:
        /*003c*/ 	.word	0x00000000
        /*0040*/ 	.short	0x0000
        /*0042*/ 	.short	0x0000
        /*0044*/ 	.byte	0x00, 0xf5, 0x21, 0x00


	//----- nvinfo : EIATTR_SPARSE_MMA_MASK
	.align		4
.L_15:
        /*0048*/ 	.byte	0x03, 0x50
        /*004a*/ 	.short	0x0000


	//----- nvinfo : EIATTR_MAXREG_COUNT
	.align		4
        /*004c*/ 	.byte	0x03, 0x1b
        /*004e*/ 	.short	0x00ff


	//----- nvinfo : EIATTR_NUM_BARRIERS
	.align		4
        /*0050*/ 	.byte	0x02, 0x4c
        /*0052*/ 	.byte	0x01
	.zero		1


	//----- nvinfo : EIATTR_MERCURY_ISA_VERSION
	.align		4
        /*0054*/ 	.byte	0x03, 0x5f
        /*0056*/ 	.short	0x0101


	//----- nvinfo : EIATTR_VRC_CTA_INIT_COUNT
	.align		4
        /*0058*/ 	.byte	0x02, 0x4a
	.zero		1
	.zero		1


	//----- nvinfo : EIATTR_EXIT_INSTR_OFFSETS
	.align		4
        /*005c*/ 	.byte	0x04, 0x1c
        /*005e*/ 	.short	(.L_17 - .L_16)


	//   ....[0]....
.L_16:
        /*0060*/ 	.word	0x000009b0


	//   ....[1]....
        /*0064*/ 	.word	0x00000cf0


	//   ....[2]....
        /*0068*/ 	.word	0x00000e10


	//----- nvinfo : EIATTR_CRS_STACK_SIZE
	.align		4
.L_17:
        /*006c*/ 	.byte	0x04, 0x1e
        /*006e*/ 	.short	(.L_19 - .L_18)
.L_18:
        /*0070*/ 	.word	0x00000000


	//----- nvinfo : EIATTR_CBANK_PARAM_SIZE
	.align		4
.L_19:
        /*0074*/ 	.byte	0x03, 0x19
        /*0076*/ 	.short	0x0018


	//----- nvinfo : EIATTR_PARAM_CBANK
	.align		4
        /*0078*/ 	.byte	0x04, 0x0a
        /*007a*/ 	.short	(.L_21 - .L_20)
	.align		4
.L_20:
        /*007c*/ 	.word	index@(.nv.constant0._Z11swapReflectPfS_ii)
        /*0080*/ 	.short	0x0380
        /*0082*/ 	.short	0x0018


	//----- nvinfo : EIATTR_SW_WAR
	.align		4
.L_21:
        /*0084*/ 	.byte	0x04, 0x36
        /*0086*/ 	.short	(.L_23 - .L_22)
.L_22:
        /*0088*/ 	.word	0x00000008
.L_23:


//--------------------- .nv.callgraph             --------------------------
	.section	.nv.callgraph,"",@"SHT_CUDA_CALLGRAPH"
	.align	4
	.sectionentsize	8
	.align		4
        /*0000*/ 	.word	0x00000000
	.align		4
        /*0004*/ 	.word	0xffffffff
	.align		4
        /*0008*/ 	.word	0x00000000
	.align		4
        /*000c*/ 	.word	0xfffffffe
	.align		4
        /*0010*/ 	.word	0x00000000
	.align		4
        /*0014*/ 	.word	0xfffffffd
	.align		4
        /*0018*/ 	.word	0x00000000
	.align		4
        /*001c*/ 	.word	0xfffffffc


//--------------------- .text._Z11swapReflectPfS_ii --------------------------
	.section	.text._Z11swapReflectPfS_ii,"ax",@progbits
	.align	128
        .global         _Z11swapReflectPfS_ii
        .type           _Z11swapReflectPfS_ii,@function
        .size           _Z11swapReflectPfS_ii,(.L_x_17 - _Z11swapReflectPfS_ii)
        .other          _Z11swapReflectPfS_ii,@"STO_CUDA_ENTRY STV_DEFAULT"
_Z11swapReflectPfS_ii:
.text._Z11swapReflectPfS_ii:
[----:B------:R-:W-:Y:S01]  /*0000*/  LDC R1, c[0x0][0x37c] ;  /* 0x0000df00ff017b82 */ /* 0x000fe20000000800 */
[----:B------:R-:W0:Y:S01]  /*0010*/  LDCU UR5, c[0x0][0x390] ;  /* 0x00007200ff0577ac */ /* 0x000e220008000800 */
[----:B------:R-:W1:Y:S01]  /*0020*/  S2R R0, SR_TID.X ;  /* 0x0000000000007919 */ /* 0x000e620000002100 */
[----:B------:R-:W2:Y:S01]  /*0030*/  LDCU.64 UR8, c[0x0][0x358] ;  /* 0x00006b00ff0877ac */ /* 0x000ea20008000a00 */
[----:B0-----:R-:W-:-:S09]  /*0040*/  UISETP.GE.AND UP0, UPT, UR5, 0x1, UPT ;  /* 0x000000010500788c */ /* 0x001fd2000bf06270 */
[----:B--2---:R-:W-:Y:S05]  /*0050*/  BRA.U !UP0, `(.L_x_0) ;  /* 0x00000009084c7547 */ /* 0x004fea000b800000 */
[----:B------:R-:W-:Y:S01]  /*0060*/  UISETP.GE.U32.AND UP0, UPT, UR5, 0x8, UPT ;  /* 0x000000080500788c */ /* 0x000fe2000bf06070 */
[----:B-1----:R-:W-:Y:S01]  /*0070*/  LOP3.LUT R20, R0, 0x1, RZ, 0xc0, !PT ;  /* 0x0000000100147812 */ /* 0x002fe200078ec0ff */
[----:B------:R-:W-:Y:S01]  /*0080*/  ULOP3.LUT UR6, UR5, 0x7, URZ, 0xc0, !UPT ;  /* 0x0000000705067892 */ /* 0x000fe2000f8ec0ff */
[----:B------:R-:W-:-:S06]  /*0090*/  UMOV UR4, URZ ;  /* 0x000000ff00047c82 */ /* 0x000fcc0008000000 */
[----:B------:R-:W-:Y:S05]  /*00a0*/  BRA.U !UP0, `(.L_x_1) ;  /* 0x0000000108f87547 */ /* 0x000fea000b800000 */
[----:B------:R-:W0:Y:S01]  /*00b0*/  LDC R6, c[0x0][0x394] ;  /* 0x0000e500ff067b82 */ /* 0x000e220000000800 */
[----:B------:R-:W-:Y:S01]  /*00c0*/  ULOP3.LUT UR4, UR5, 0x7ffffff8, URZ, 0xc0, !UPT ;  /* 0x7ffffff805047892 */ /* 0x000fe2000f8ec0ff */
[----:B------:R-:W-:Y:S02]  /*00d0*/  ISETP.NE.AND P0, PT, R20, RZ, PT ;  /* 0x000000ff1400720c */ /* 0x000fe40003f05270 */
[----:B------:R-:W-:Y:S01]  /*00e0*/  MOV R7, R0 ;  /* 0x0000000000077202 */ /* 0x000fe20000000f00 */
[----:B------:R-:W-:-:S03]  /*00f0*/  UIADD3 UR5, UPT, UPT, -UR4, URZ, URZ ;  /* 0x000000ff04057290 */ /* 0x000fc6000fffe1ff */
[----:B------:R-:W1:Y:S08]  /*0100*/  LDC.64 R2, c[0x0][0x380] ;  /* 0x0000e000ff027b82 */ /* 0x000e700000000a00 */
[----:B------:R-:W2:Y:S02]  /*0110*/  LDC.64 R4, c[0x0][0x388] ;  /* 0x0000e200ff047b82 */ /* 0x000ea40000000a00 */
.L_x_4:
[----:B------:R-:W-:Y:S01]  /*0120*/  UIADD3 UR5, UPT, UPT, UR5, 0x8, URZ ;  /* 0x0000000805057890 */ /* 0x000fe2000fffe0ff */
[----:B------:R-:W-:Y:S03]  /*0130*/  BSSY.RECONVERGENT B0, `(.L_x_2) ;  /* 0x0000033000007945 */ /* 0x000fe60003800200 */
[----:B------:R-:W-:Y:S01]  /*0140*/  UISETP.NE.AND UP0, UPT, UR5, URZ, UPT ;  /* 0x000000ff0500728c */ /* 0x000fe2000bf05270 */
[----:B----4-:R-:W-:Y:S10]  /*0150*/  @P0 BRA `(.L_x_3) ;  /* 0x0000000000c00947 */ /* 0x010ff40003800000 */
[----:B-1----:R-:W-:-:S05]  /*0160*/  IMAD.WIDE R8, R7, 0x4, R2 ;  /* 0x0000000407087825 */ /* 0x002fca00078e0202 */
[----:B------:R-:W3:Y:S01]  /*0170*/  LDG.E R19, desc[UR8][R8.64+0x4] ;  /* 0x0000040808137981 */ /* 0x000ee2000c1e1900 */
[----:B--2---:R-:W-:-:S05]  /*0180*/  IMAD.WIDE R10, R7, 0x4, R4 ;  /* 0x00000004070a7825 */ /* 0x004fca00078e0204 */
[----:B---3--:R1:W-:Y:S04]  /*0190*/  STG.E desc[UR8][R10.64], R19 ;  /* 0x000000130a007986 */ /* 0x0083e8000c101908 */
[----:B------:R-:W2:Y:S01]  /*01a0*/  LDG.E R21, desc[UR8][R8.64] ;  /* 0x0000000808157981 */ /* 0x000ea2000c1e1900 */
[----:B0-----:R-:W-:-:S03]  /*01b0*/  IMAD.WIDE R12, R6, 0x4, R8 ;  /* 0x00000004060c7825 */ /* 0x001fc600078e0208 */
[----:B--2---:R0:W-:Y:S04]  /*01c0*/  STG.E desc[UR8][R10.64+0x4], R21 ;  /* 0x000004150a007986 */ /* 0x0041e8000c101908 */
[----:B------:R-:W2:Y:S01]  /*01d0*/  LDG.E R23, desc[UR8][R12.64+0x4] ;  /* 0x000004080c177981 */ /* 0x000ea2000c1e1900 */
[----:B------:R-:W-:-:S05]  /*01e0*/  IMAD.WIDE R14, R6, 0x4, R10 ;  /* 0x00000004060e7825 */ /* 0x000fca00078e020a */
[----:B--2---:R2:W-:Y:S04]  /*01f0*/  STG.E desc[UR8][R14.64], R23 ;  /* 0x000000170e007986 */ /* 0x0045e8000c101908 */
[----:B------:R-:W3:Y:S01]  /*0200*/  LDG.E R25, desc[UR8][R12.64] ;  /* 0x000000080c197981 */ /* 0x000ee2000c1e1900 */
[----:B------:R-:W-:-:S03]  /*0210*/  IMAD.WIDE R16, R6, 0x4, R12 ;  /* 0x0000000406107825 */ /* 0x000fc600078e020c */
[----:B---3--:R3:W-:Y:S04]  /*0220*/  STG.E desc[UR8][R14.64+0x4], R25 ;  /* 0x000004190e007986 */ /* 0x0087e8000c101908 */
[----:B------:R-:W4:Y:S01]  /*0230*/  LDG.E R27, desc[UR8][R16.64+0x4] ;  /* 0x00000408101b7981 */ /* 0x000f22000c1e1900 */
[----:B-1----:R-:W-:-:S05]  /*0240*/  IMAD.WIDE R18, R6, 0x4, R14 ;  /* 0x0000000406127825 */ /* 0x002fca00078e020e */
[----:B----4-:R1:W-:Y:S04]  /*0250*/  STG.E desc[UR8][R18.64], R27 ;  /* 0x0000001b12007986 */ /* 0x0103e8000c101908 */
[----:B------:R-:W4:Y:S01]  /*0260*/  LDG.E R29, desc[UR8][R16.64] ;  /* 0x00000008101d7981 */ /* 0x000f22000c1e1900 */
[----:B------:R-:W-:-:S03]  /*0270*/  IMAD.WIDE R8, R6, 0x4, R16 ;  /* 0x0000000406087825 */ /* 0x000fc600078e0210 */
[----:B----4-:R4:W-:Y:S04]  /*0280*/  STG.E desc[UR8][R18.64+0x4], R29 ;  /* 0x0000041d12007986 */ /* 0x0109e8000c101908 */
[----:B0-----:R-:W5:Y:S01]  /*0290*/  LDG.E R21, desc[UR8][R8.64+0x4] ;  /* 0x0000040808157981 */ /* 0x001f62000c1e1900 */
[----:B------:R-:W-:-:S05]  /*02a0*/  IMAD.WIDE R10, R6, 0x4, R18 ;  /* 0x00000004060a7825 */ /* 0x000fca00078e0212 */
[----:B-----5:R0:W-:Y:S04]  /*02b0*/  STG.E desc[UR8][R10.64], R21 ;  /* 0x000000150a007986 */ /* 0x0201e8000c101908 */
[----:B--2---:R-:W2:Y:S01]  /*02c0*/  LDG.E R23, desc[UR8][R8.64] ;  /* 0x0000000808177981 */ /* 0x004ea2000c1e1900 */
[----:B------:R-:W-:-:S03]  /*02d0*/  IMAD.WIDE R12, R6, 0x4, R8 ;  /* 0x00000004060c7825 */ /* 0x000fc600078e0208 */
[----:B--2---:R2:W-:Y:S04]  /*02e0*/  STG.E desc[UR8][R10.64+0x4], R23 ;  /* 0x000004170a007986 */ /* 0x0045e8000c101908 */
[----:B---3--:R-:W3:Y:S01]  /*02f0*/  LDG.E R25, desc[UR8][R12.64+0x4] ;  /* 0x000004080c197981 */ /* 0x008ee2000c1e1900 */
[----:B------:R-:W-:-:S05]  /*0300*/  IMAD.WIDE R14, R6, 0x4, R10 ;  /* 0x00000004060e7825 */ /* 0x000fca00078e020a */
[----:B---3--:R3:W-:Y:S04]  /*0310*/  STG.E desc[UR8][R14.64], R25 ;  /* 0x000000190e007986 */ /* 0x0087e8000c101908 */
[----:B-1----:R-:W5:Y:S01]  /*0320*/  LDG.E R27, desc[UR8][R12.64] ;  /* 0x000000080c1b7981 */ /* 0x002f62000c1e1900 */
[----:B------:R-:W-:-:S03]  /*0330*/  IMAD.WIDE R16, R6, 0x4, R12 ;  /* 0x0000000406107825 */ /* 0x000fc600078e020c */
[----:B-----5:R1:W-:Y:S04]  /*0340*/  STG.E desc[UR8][R14.64+0x4], R27 ;  /* 0x0000041b0e007986 */ /* 0x0203e8000c101908 */
[----:B----4-:R-:W4:Y:S01]  /*0350*/  LDG.E R29, desc[UR8][R16.64+0x4] ;  /* 0x00000408101d7981 */ /* 0x010f22000c1e1900 */
[----:B------:R-:W-:-:S05]  /*0360*/  IMAD.WIDE R18, R6, 0x4, R14 ;  /* 0x0000000406127825 */ /* 0x000fca00078e020e */
[----:B----4-:R4:W-:Y:S04]  /*0370*/  STG.E desc[UR8][R18.64], R29 ;  /* 0x0000001d12007986 */ /* 0x0109e8000c101908 */
[----:B0-----:R-:W5:Y:S01]  /*0380*/  LDG.E R21, desc[UR8][R16.64] ;  /* 0x0000000810157981 */ /* 0x001f62000c1e1900 */
[----:B------:R-:W-:-:S03]  /*0390*/  IMAD.WIDE R8, R6, 0x4, R16 ;  /* 0x0000000406087825 */ /* 0x000fc600078e0210 */
[----:B-----5:R4:W-:Y:S04]  /*03a0*/  STG.E desc[UR8][R18.64+0x4], R21 ;  /* 0x0000041512007986 */ /* 0x0209e8000c101908 */
[----:B--2---:R-:W2:Y:S01]  /*03b0*/  LDG.E R23, desc[UR8][R8.64+0x4] ;  /* 0x0000040808177981 */ /* 0x004ea2000c1e1900 */
[----:B------:R-:W-:-:S05]  /*03c0*/  IMAD.WIDE R10, R6, 0x4, R18 ;  /* 0x00000004060a7825 */ /* 0x000fca00078e0212 */
[----:B--2---:R4:W-:Y:S04]  /*03d0*/  STG.E desc[UR8][R10.64], R23 ;  /* 0x000000170a007986 */ /* 0x0049e8000c101908 */
[----:B---3--:R-:W2:Y:S01]  /*03e0*/  LDG.E R25, desc[UR8][R8.64] ;  /* 0x0000000808197981 */ /* 0x008ea2000c1e1900 */
[----:B------:R-:W-:-:S03]  /*03f0*/  IMAD.WIDE R12, R6, 0x4, R8 ;  /* 0x00000004060c7825 */ /* 0x000fc600078e0208 */
[----:B--2---:R4:W-:Y:S04]  /*0400*/  STG.E desc[UR8][R10.64+0x4], R25 ;  /* 0x000004190a007986 */ /* 0x0049e8000c101908 */
[----:B-1----:R-:W2:Y:S01]  /*0410*/  LDG.E R27, desc[UR8][R12.64+0x4] ;  /* 0x000004080c1b7981 */ /* 0x002ea2000c1e1900 */
[----:B------:R-:W-:-:S05]  /*0420*/  IMAD.WIDE R14, R6, 0x4, R10 ;  /* 0x00000004060e7825 */ /* 0x000fca00078e020a */
[----:B--2---:R4:W-:Y:S04]  /*0430*/  STG.E desc[UR8][R14.64], R27 ;  /* 0x0000001b0e007986 */ /* 0x0049e8000c101908 */
[----:B------:R-:W2:Y:S04]  /*0440*/  LDG.E R17, desc[UR8][R12.64] ;  /* 0x000000080c117981 */ /* 0x000ea8000c1e1900 */
[----:B--2---:R4:W-:Y:S02]  /*0450*/  STG.E desc[UR8][R14.64+0x4], R17 ;  /* 0x000004110e007986 */ /* 0x0049e4000c101908 */
.L_x_3:
[----:B------:R-:W-:Y:S05]  /*0460*/  BSYNC.RECONVERGENT B0 ;  /* 0x0000000000007941 */ /* 0x000fea0003800200 */
.L_x_2:
[----:B0-----:R-:W-:Y:S01]  /*0470*/  LEA R7, R6, R7, 0x3 ;  /* 0x0000000706077211 */ /* 0x001fe200078e18ff */
[----:B------:R-:W-:Y:S06]  /*0480*/  BRA.U UP0, `(.L_x_4) ;  /* 0xfffffffd00247547 */ /* 0x000fec000b83ffff */
.L_x_1:
[----:B------:R-:W-:-:S09]  /*0490*/  UISETP.NE.AND UP0, UPT, UR6, URZ, UPT ;  /* 0x000000ff0600728c */ /* 0x000fd2000bf05270 */
[----:B------:R-:W-:Y:S05]  /*04a0*/  BRA.U !UP0, `(.L_x_0) ;  /* 0x0000000508387547 */ /* 0x000fea000b800000 */
[----:B-1----:R-:W0:Y:S01]  /*04b0*/  LDC R2, c[0x0][0x390] ;  /* 0x0000e400ff027b82 */ /* 0x002e220000000800 */
[----:B------:R-:W-:Y:S01]  /*04c0*/  UISETP.GE.U32.AND UP0, UPT, UR6, 0x4, UPT ;  /* 0x000000040600788c */ /* 0x000fe2000bf06070 */
[----:B0-----:R-:W-:-:S08]  /*04d0*/  LOP3.LUT R16, R2, 0x3, RZ, 0xc0, !PT ;  /* 0x0000000302107812 */ /* 0x001fd000078ec0ff */
[----:B------:R-:W-:Y:S05]  /*04e0*/  BRA.U !UP0, `(.L_x_5) ;  /* 0x0000000108847547 */ /* 0x000fea000b800000 */
[----:B------:R-:W-:Y:S01]  /*04f0*/  ISETP.NE.AND P0, PT, R20, RZ, PT ;  /* 0x000000ff1400720c */ /* 0x000fe20003f05270 */
[----:B------:R-:W-:-:S12]  /*0500*/  BSSY.RECONVERGENT B0, `(.L_x_6) ;  /* 0x000001e000007945 */ /* 0x000fd80003800200 */
[----:B------:R-:W-:Y:S05]  /*0510*/  @P0 BRA `(.L_x_7) ;  /* 0x0000000000700947 */ /* 0x000fea0003800000 */
[----:B------:R-:W0:Y:S08]  /*0520*/  LDC R3, c[0x0][0x394] ;  /* 0x0000e500ff037b82 */ /* 0x000e300000000800 */
[----:B--2---:R-:W1:Y:S08]  /*0530*/  LDC.64 R4, c[0x0][0x380] ;  /* 0x0000e000ff047b82 */ /* 0x004e700000000a00 */
[----:B------:R-:W2:Y:S01]  /*0540*/  LDC.64 R6, c[0x0][0x388] ;  /* 0x0000e200ff067b82 */ /* 0x000ea20000000a00 */
[----:B0-----:R-:W-:-:S04]  /*0550*/  IMAD R9, R3, UR4, R0 ;  /* 0x0000000403097c24 */ /* 0x001fc8000f8e0200 */
[----:B-1----:R-:W-:-:S05]  /*0560*/  IMAD.WIDE R4, R9, 0x4, R4 ;  /* 0x0000000409047825 */ /* 0x002fca00078e0204 */
[----:B----4-:R-:W3:Y:S01]  /*0570*/  LDG.E R15, desc[UR8][R4.64+0x4] ;  /* 0x00000408040f7981 */ /* 0x010ee2000c1e1900 */
[----:B--2---:R-:W-:-:S05]  /*0580*/  IMAD.WIDE R6, R9, 0x4, R6 ;  /* 0x0000000409067825 */ /* 0x004fca00078e0206 */
[----:B---3--:R0:W-:Y:S04]  /*0590*/  STG.E desc[UR8][R6.64], R15 ;  /* 0x0000000f06007986 */ /* 0x0081e8000c101908 */
[----:B------:R-:W2:Y:S01]  /*05a0*/  LDG.E R17, desc[UR8][R4.64] ;  /* 0x0000000804117981 */ /* 0x000ea2000c1e1900 */
[----:B------:R-:W-:-:S03]  /*05b0*/  IMAD.WIDE R8, R3, 0x4, R4 ;  /* 0x0000000403087825 */ /* 0x000fc600078e0204 */
[----:B--2---:R1:W-:Y:S04]  /*05c0*/  STG.E desc[UR8][R6.64+0x4], R17 ;  /* 0x0000041106007986 */ /* 0x0043e8000c101908 */
[----:B------:R-:W2:Y:S01]  /*05d0*/  LDG.E R19, desc[UR8][R8.64+0x4] ;  /* 0x0000040808137981 */ /* 0x000ea2000c1e1900 */
[----:B------:R-:W-:-:S05]  /*05e0*/  IMAD.WIDE R10, R3, 0x4, R6 ;  /* 0x00000004030a7825 */ /* 0x000fca00078e0206 */
[----:B--2---:R3:W-:Y:S04]  /*05f0*/  STG.E desc[UR8][R10.64], R19 ;  /* 0x000000130a007986 */ /* 0x0047e8000c101908 */
[----:B------:R-:W2:Y:S01]  /*0600*/  LDG.E R21, desc[UR8][R8.64] ;  /* 0x0000000808157981 */ /* 0x000ea2000c1e1900 */
[----:B------:R-:W-:-:S03]  /*0610*/  IMAD.WIDE R12, R3, 0x4, R8 ;  /* 0x00000004030c7825 */ /* 0x000fc600078e0208 */
[----:B--2---:R3:W-:Y:S04]  /*0620*/  STG.E desc[UR8][R10.64+0x4], R21 ;  /* 0x000004150a007986 */ /* 0x0047e8000c101908 */
[----:B------:R-:W2:Y:S01]  /*0630*/  LDG.E R23, desc[UR8][R12.64+0x4] ;  /* 0x000004080c177981 */ /* 0x000ea2000c1e1900 */
[----:B0-----:R-:W-:-:S05]  /*0640*/  IMAD.WIDE R14, R3, 0x4, R10 ;  /* 0x00000004030e7825 */ /* 0x001fca00078e020a */
[----:B--2---:R3:W-:Y:S04]  /*0650*/  STG.E desc[UR8][R14.64], R23 ;  /* 0x000000170e007986 */ /* 0x0047e8000c101908 */
[----:B------:R-:W2:Y:S01]  /*0660*/  LDG.E R25, desc[UR8][R12.64] ;  /* 0x000000080c197981 */ /* 0x000ea2000c1e1900 */
[----:B------:R-:W-:-:S03]  /*0670*/  IMAD.WIDE R4, R3, 0x4, R12 ;  /* 0x0000000403047825 */ /* 0x000fc600078e020c */
[----:B--2---:R3:W-:Y:S04]  /*0680*/  STG.E desc[UR8][R14.64+0x4], R25 ;  /* 0x000004190e007986 */ /* 0x0047e8000c101908 */
[----:B-1----:R-:W2:Y:S01]  /*0690*/  LDG.E R17, desc[UR8][R4.64+0x4] ;  /* 0x0000040804117981 */ /* 0x002ea2000c1e1900 */
[----:B------:R-:W-:-:S05]  /*06a0*/  IMAD.WIDE R6, R3, 0x4, R14 ;  /* 0x0000000403067825 */ /* 0x000fca00078e020e */
[----:B--2---:R3:W-:Y:S04]  /*06b0*/  STG.E desc[UR8][R6.64], R17 ;  /* 0x0000001106007986 */ /* 0x0047e8000c101908 */
[----:B------:R-:W2:Y:S04]  /*06c0*/  LDG.E R3, desc[UR8][R4.64] ;  /* 0x0000000804037981 */ /* 0x000ea8000c1e1900 */
[----:B--2---:R3:W-:Y:S02]  /*06d0*/  STG.E desc[UR8][R6.64+0x4], R3 ;  /* 0x0000040306007986 */ /* 0x0047e4000c101908 */
.L_x_7:
[----:B------:R-:W-:Y:S05]  /*06e0*/  BSYNC.RECONVERGENT B0 ;  /* 0x0000000000007941 */ /* 0x000fea0003800200 */
.L_x_6:
[----:B------:R-:W-:-:S12]  /*06f0*/  UIADD3 UR4, UPT, UPT, UR4, 0x4, URZ ;  /* 0x0000000404047890 */ /* 0x000fd8000fffe0ff */
.L_x_5:
[----:B------:R-:W-:-:S13]  /*0700*/  ISETP.NE.AND P0, PT, R16, RZ, PT ;  /* 0x000000ff1000720c */ /* 0x000fda0003f05270 */
[----:B------:R-:W-:Y:S05]  /*0710*/  @!P0 BRA `(.L_x_0) ;  /* 0x00000000009c8947 */ /* 0x000fea0003800000 */
[----:B------:R-:W-:-:S13]  /*0720*/  ISETP.NE.AND P0, PT, R16, 0x1, PT ;  /* 0x000000011000780c */ /* 0x000fda0003f05270 */
[----:B------:R-:W-:Y:S05]  /*0730*/  @!P0 BRA `(.L_x_8) ;  /* 0x0000000000548947 */ /* 0x000fea0003800000 */
[----:B------:R-:W-:Y:S01]  /*0740*/  ISETP.NE.AND P0, PT, R20, RZ, PT ;  /* 0x000000ff1400720c */ /* 0x000fe20003f05270 */
[----:B------:R-:W-:-:S12]  /*0750*/  BSSY.RECONVERGENT B0, `(.L_x_9) ;  /* 0x0000012000007945 */ /* 0x000fd80003800200 */
[----:B------:R-:W-:Y:S05]  /*0760*/  @P0 BRA `(.L_x_10) ;  /* 0x0000000000400947 */ /* 0x000fea0003800000 */
[----:B---34-:R-:W0:Y:S08]  /*0770*/  LDC R11, c[0x0][0x394] ;  /* 0x0000e500ff0b7b82 */ /* 0x018e300000000800 */
[----:B--2---:R-:W1:Y:S08]  /*0780*/  LDC.64 R4, c[0x0][0x380] ;  /* 0x0000e000ff047b82 */ /* 0x004e700000000a00 */
[----:B------:R-:W2:Y:S01]  /*0790*/  LDC.64 R6, c[0x0][0x388] ;  /* 0x0000e200ff067b82 */ /* 0x000ea20000000a00 */
[----:B0-----:R-:W-:-:S04]  /*07a0*/  IMAD R9, R11, UR4, R0 ;  /* 0x000000040b097c24 */ /* 0x001fc8000f8e0200 */
[----:B-1----:R-:W-:-:S05]  /*07b0*/  IMAD.WIDE R4, R9, 0x4, R4 ;  /* 0x0000000409047825 */ /* 0x002fca00078e0204 */
[----:B------:R-:W3:Y:S01]  /*07c0*/  LDG.E R3, desc[UR8][R4.64+0x4] ;  /* 0x0000040804037981 */ /* 0x000ee2000c1e1900 */
        /* <DEDUP_REMOVED lines=8> */
[----:B------:R-:W2:Y:S04]  /*0850*/  LDG.E R17, desc[UR8][R8.64] ;  /* 0x0000000808117981 */ /* 0x000ea8000c1e1900 */
[----:B--2---:R0:W-:Y:S02]  /*0860*/  STG.E desc[UR8][R10.64+0x4], R17 ;  /* 0x000004110a007986 */ /* 0x0041e4000c101908 */
.L_x_10:
[----:B------:R-:W-:Y:S05]  /*0870*/  BSYNC.RECONVERGENT B0 ;  /* 0x0000000000007941 */ /* 0x000fea0003800200 */
.L_x_9:
[----:B------:R-:W-:-:S12]  /*0880*/  UIADD3 UR4, UPT, UPT, UR4, 0x2, URZ ;  /* 0x0000000204047890 */ /* 0x000fd8000fffe0ff */
.L_x_8:
[----:B------:R-:W-:Y:S01]  /*0890*/  ISETP.NE.AND P0, PT, R20, RZ, PT ;  /* 0x000000ff1400720c */ /* 0x000fe20003f05270 */
[----:B------:R-:W-:Y:S01]  /*08a0*/  BSSY.RECONVERGENT B0, `(.L_x_0) ;  /* 0x000000e000007945 */ /* 0x000fe20003800200 */
[----:B------:R-:W-:-:S04]  /*08b0*/  LOP3.LUT R2, R2, 0x1, RZ, 0xc0, !PT ;  /* 0x0000000102027812 */ /* 0x000fc800078ec0ff */
[----:B------:R-:W-:-:S13]  /*08c0*/  ISETP.NE.U32.OR P0, PT, R2, 0x1, P0 ;  /* 0x000000010200780c */ /* 0x000fda0000705470 */
[----:B------:R-:W-:Y:S05]  /*08d0*/  @P0 BRA `(.L_x_11) ;  /* 0x0000000000280947 */ /* 0x000fea0003800000 */
[----:B0--3--:R-:W0:Y:S08]  /*08e0*/  LDC R7, c[0x0][0x394] ;  /* 0x0000e500ff077b82 */ /* 0x009e300000000800 */
[----:B------:R-:W1:Y:S08]  /*08f0*/  LDC.64 R2, c[0x0][0x380] ;  /* 0x0000e000ff027b82 */ /* 0x000e700000000a00 */
[----:B--2---:R-:W2:Y:S01]  /*0900*/  LDC.64 R4, c[0x0][0x388] ;  /* 0x0000e200ff047b82 */ /* 0x004ea20000000a00 */
[----:B0-----:R-:W-:-:S04]  /*0910*/  IMAD R7, R7, UR4, R0 ;  /* 0x0000000407077c24 */ /* 0x001fc8000f8e0200 */
[----:B-1----:R-:W-:-:S05]  /*0920*/  IMAD.WIDE R2, R7, 0x4, R2 ;  /* 0x0000000407027825 */ /* 0x002fca00078e0202 */
[----:B------:R-:W3:Y:S01]  /*0930*/  LDG.E R9, desc[UR8][R2.64+0x4] ;  /* 0x0000040802097981 */ /* 0x000ee2000c1e1900 */
[----:B--2---:R-:W-:-:S05]  /*0940*/  IMAD.WIDE R4, R7, 0x4, R4 ;  /* 0x0000000407047825 */ /* 0x004fca00078e0204 */
[----:B---3--:R1:W-:Y:S04]  /*0950*/  STG.E desc[UR8][R4.64], R9 ;  /* 0x0000000904007986 */ /* 0x0083e8000c101908 */
[----:B------:R-:W2:Y:S04]  /*0960*/  LDG.E R7, desc[UR8][R2.64] ;  /* 0x0000000802077981 */ /* 0x000ea8000c1e1900 */
[----:B--2---:R1:W-:Y:S02]  /*0970*/  STG.E desc[UR8][R4.64+0x4], R7 ;  /* 0x0000040704007986 */ /* 0x0043e4000c101908 */
.L_x_11:
[----:B------:R-:W-:Y:S05]  /*0980*/  BSYNC.RECONVERGENT B0 ;  /* 0x0000000000007941 */ /* 0x000fea0003800200 */
.L_x_0:
[----:B------:R-:W-:Y:S01]  /*0990*/  BAR.SYNC.DEFER_BLOCKING 0x0 ;  /* 0x0000000000007b1d */ /* 0x000fe20000010000 */
[----:B-1----:R-:W-:-:S13]  /*09a0*/  ISETP.NE.AND P0, PT, R0, RZ, PT ;  /* 0x000000ff0000720c */ /* 0x002fda0003f05270 */
[----:B------:R-:W-:Y:S05]  /*09b0*/  @!P0 EXIT ;  /* 0x000000000000894d */ /* 0x000fea0003800000 */
[----:B0--3--:R-:W0:Y:S01]  /*09c0*/  LDC R7, c[0x0][0x394] ;  /* 0x0000e500ff077b82 */ /* 0x009e220000000800 */
[C---:B------:R-:W-:Y:S01]  /*09d0*/  ISETP.GE.U32.AND P1, PT, R0.reuse, 0x4, PT ;  /* 0x000000040000780c */ /* 0x040fe20003f26070 */
[----:B------:R-:W-:Y:S01]  /*09e0*/  BSSY.RECONVERGENT B0, `(.L_x_12) ;  /* 0x0000030000007945 */ /* 0x000fe20003800200 */
[----:B------:R-:W-:Y:S01]  /*09f0*/  LOP3.LUT R6, R0, 0x3, RZ, 0xc0, !PT ;  /* 0x0000000300067812 */ /* 0x000fe200078ec0ff */
[----:B----4-:R-:W-:-:S03]  /*0a00*/  HFMA2 R10, -RZ, RZ, 0, 0 ;  /* 0x00000000ff0a7431 */ /* 0x010fc600000001ff */
[----:B------:R-:W-:Y:S01]  /*0a10*/  ISETP.NE.AND P0, PT, R6, RZ, PT ;  /* 0x000000ff0600720c */ /* 0x000fe20003f05270 */
[----:B0-----:R-:W-:-:S06]  /*0a20*/  IMAD R11, R0, R7, RZ ;  /* 0x00000007000b7224 */ /* 0x001fcc00078e02ff */
[----:B------:R-:W-:Y:S06]  /*0a30*/  @!P1 BRA `(.L_x_13) ;  /* 0x0000000000a89947 */ /* 0x000fec0003800000 */
[----:B------:R-:W0:Y:S01]  /*0a40*/  LDC.64 R2, c[0x0][0x388] ;  /* 0x0000e200ff027b82 */ /* 0x000e220000000a00 */
[----:B------:R-:W-:Y:S02]  /*0a50*/  LOP3.LUT R10, R0, 0x3fc, RZ, 0xc0, !PT ;  /* 0x000003fc000a7812 */ /* 0x000fe400078ec0ff */
[----:B------:R-:W-:Y:S02]  /*0a60*/  MOV R13, R11 ;  /* 0x0000000b000d7202 */ /* 0x000fe40000000f00 */
[----:B------:R-:W-:Y:S02]  /*0a70*/  MOV R12, R0 ;  /* 0x00000000000c7202 */ /* 0x000fe40000000f00 */
[----:B------:R-:W-:Y:S02]  /*0a80*/  IADD3 R14, PT, PT, -R10, RZ, RZ ;  /* 0x000000ff0a0e7210 */ /* 0x000fe40007ffe1ff */
[----:B0-----:R-:W-:-:S04]  /*0a90*/  IADD3 R2, P1, PT, R2, 0x8, RZ ;  /* 0x0000000802027810 */ /* 0x001fc80007f3e0ff */
[----:B------:R-:W-:-:S09]  /*0aa0*/  IADD3.X R3, PT, PT, RZ, R3, RZ, P1, !PT ;  /* 0x00000003ff037210 */ /* 0x000fd20000ffe4ff */
.L_x_14:
[----:B-1----:R-:W0:Y:S01]  /*0ab0*/  LDC.64 R8, c[0x0][0x388] ;  /* 0x0000e200ff087b82 */ /* 0x002e220000000a00 */
[----:B--2---:R-:W-:-:S05]  /*0ac0*/  IMAD.WIDE R4, R13, 0x4, R2 ;  /* 0x000000040d047825 */ /* 0x004fca00078e0202 */
[----:B------:R-:W2:Y:S01]  /*0ad0*/  LDG.E R15, desc[UR8][R4.64+-0x8] ;  /* 0xfffff808040f7981 */ /* 0x000ea2000c1e1900 */
[----:B0-----:R-:W-:-:S05]  /*0ae0*/  IMAD.WIDE R8, R12, 0x4, R8 ;  /* 0x000000040c087825 */ /* 0x001fca00078e0208 */
[----:B------:R-:W3:Y:S01]  /*0af0*/  LDG.E R21, desc[UR8][R8.64] ;  /* 0x0000000808157981 */ /* 0x000ee2000c1e1900 */
[C---:B------:R-:W-:Y:S01]  /*0b00*/  IMAD.WIDE R16, R7.reuse, 0x4, R8 ;  /* 0x0000000407107825 */ /* 0x040fe200078e0208 */
[----:B--2---:R-:W0:Y:S02]  /*0b10*/  F2I.TRUNC.NTZ R15, R15 ;  /* 0x0000000f000f7305 */ /* 0x004e24000020f100 */
[----:B0-----:R-:W-:Y:S01]  /*0b20*/  I2FP.F32.S32 R23, R15 ;  /* 0x0000000f00177245 */ /* 0x001fe20000201400 */
[----:B---3--:R0:W-:Y:S04]  /*0b30*/  STG.E desc[UR8][R4.64+-0x8], R21 ;  /* 0xfffff81504007986 */ /* 0x0081e8000c101908 */
[----:B------:R1:W-:Y:S04]  /*0b40*/  STG.E desc[UR8][R8.64], R23 ;  /* 0x0000001708007986 */ /* 0x0003e8000c101908 */
[----:B------:R-:W2:Y:S04]  /*0b50*/  LDG.E R20, desc[UR8][R4.64+-0x4] ;  /* 0xfffffc0804147981 */ /* 0x000ea8000c1e1900 */
[----:B------:R-:W3:Y:S01]  /*0b60*/  LDG.E R25, desc[UR8][R16.64] ;  /* 0x0000000810197981 */ /* 0x000ee2000c1e1900 */
[----:B------:R-:W-:Y:S01]  /*0b70*/  IMAD.WIDE R18, R7, 0x4, R16 ;  /* 0x0000000407127825 */ /* 0x000fe200078e0210 */
[----:B--2---:R-:W2:Y:S02]  /*0b80*/  F2I.TRUNC.NTZ R20, R20 ;  /* 0x0000001400147305 */ /* 0x004ea4000020f100 */
[----:B---3--:R3:W-:Y:S01]  /*0b90*/  STG.E desc[UR8][R4.64+-0x4], R25 ;  /* 0xfffffc1904007986 */ /* 0x0087e2000c101908 */
[----:B--2---:R-:W-:-:S05]  /*0ba0*/  I2FP.F32.S32 R27, R20 ;  /* 0x00000014001b7245 */ /* 0x004fca0000201400 */
[----:B------:R2:W-:Y:S04]  /*0bb0*/  STG.E desc[UR8][R16.64], R27 ;  /* 0x0000001b10007986 */ /* 0x0005e8000c101908 */
[----:B------:R-:W4:Y:S04]  /*0bc0*/  LDG.E R15, desc[UR8][R4.64] ;  /* 0x00000008040f7981 */ /* 0x000f28000c1e1900 */
[----:B0-----:R-:W5:Y:S01]  /*0bd0*/  LDG.E R21, desc[UR8][R18.64] ;  /* 0x0000000812157981 */ /* 0x001f62000c1e1900 */
[----:B-1----:R-:W-:Y:S01]  /*0be0*/  IMAD.WIDE R8, R7, 0x4, R18 ;  /* 0x0000000407087825 */ /* 0x002fe200078e0212 */
[----:B----4-:R-:W0:Y:S02]  /*0bf0*/  F2I.TRUNC.NTZ R15, R15 ;  /* 0x0000000f000f7305 */ /* 0x010e24000020f100 */
[----:B-----5:R1:W-:Y:S01]  /*0c00*/  STG.E desc[UR8][R4.64], R21 ;  /* 0x0000001504007986 */ /* 0x0203e2000c101908 */
[----:B0-----:R-:W-:-:S05]  /*0c10*/  I2FP.F32.S32 R23, R15 ;  /* 0x0000000f00177245 */ /* 0x001fca0000201400 */
[----:B------:R1:W-:Y:S04]  /*0c20*/  STG.E desc[UR8][R18.64], R23 ;  /* 0x0000001712007986 */ /* 0x0003e8000c101908 */
[----:B------:R-:W4:Y:S04]  /*0c30*/  LDG.E R20, desc[UR8][R4.64+0x4] ;  /* 0x0000040804147981 */ /* 0x000f28000c1e1900 */
[----:B---3--:R-:W3:Y:S01]  /*0c40*/  LDG.E R25, desc[UR8][R8.64] ;  /* 0x0000000808197981 */ /* 0x008ee2000c1e1900 */
[----:B------:R-:W-:Y:S02]  /*0c50*/  IADD3 R14, PT, PT, R14, 0x4, RZ ;  /* 0x000000040e0e7810 */ /* 0x000fe40007ffe0ff */
[----:B------:R-:W-:-:S02]  /*0c60*/  IADD3 R13, PT, PT, R13, 0x4, RZ ;  /* 0x000000040d0d7810 */ /* 0x000fc40007ffe0ff */
[----:B------:R-:W-:Y:S02]  /*0c70*/  ISETP.NE.AND P1, PT, R14, RZ, PT ;  /* 0x000000ff0e00720c */ /* 0x000fe40003f25270 */
[----:B------:R-:W-:Y:S01]  /*0c80*/  LEA R12, R7, R12, 0x2 ;  /* 0x0000000c070c7211 */ /* 0x000fe200078e10ff */
[----:B----4-:R-:W2:Y:S01]  /*0c90*/  F2I.TRUNC.NTZ R20, R20 ;  /* 0x0000001400147305 */ /* 0x010ea2000020f100 */
[----:B---3--:R1:W-:Y:S01]  /*0ca0*/  STG.E desc[UR8][R4.64+0x4], R25 ;  /* 0x0000041904007986 */ /* 0x0083e2000c101908 */
[----:B--2---:R-:W-:-:S05]  /*0cb0*/  I2FP.F32.S32 R17, R20 ;  /* 0x0000001400117245 */ /* 0x004fca0000201400 */
[----:B------:R1:W-:Y:S03]  /*0cc0*/  STG.E desc[UR8][R8.64], R17 ;  /* 0x0000001108007986 */ /* 0x0003e6000c101908 */
[----:B------:R-:W-:Y:S05]  /*0cd0*/  @P1 BRA `(.L_x_14) ;  /* 0xfffffffc00741947 */ /* 0x000fea000383ffff */
.L_x_13:
[----:B------:R-:W-:Y:S05]  /*0ce0*/  BSYNC.RECONVERGENT B0 ;  /* 0x0000000000007941 */ /* 0x000fea0003800200 */
.L_x_12:
[----:B------:R-:W-:Y:S05]  /*0cf0*/  @!P0 EXIT ;  /* 0x000000000000894d */ /* 0x000fea0003800000 */
[----:B------:R-:W0:Y:S01]  /*0d00*/  LDC.64 R2, c[0x0][0x388] ;  /* 0x0000e200ff027b82 */ /* 0x000e220000000a00 */
[----:B------:R-:W-:Y:S01]  /*0d10*/  IMAD R0, R10, R7, R0 ;  /* 0x000000070a007224 */ /* 0x000fe200078e0200 */
[----:B------:R-:W-:Y:S02]  /*0d20*/  IADD3 R11, PT, PT, R11, R10, RZ ;  /* 0x0000000a0b0b7210 */ /* 0x000fe40007ffe0ff */
[----:B------:R-:W-:-:S07]  /*0d30*/  IADD3 R6, PT, PT, -R6, RZ, RZ ;  /* 0x000000ff06067210 */ /* 0x000fce0007ffe1ff */
.L_x_15:
[----:B0123--:R-:W-:-:S05]  /*0d40*/  IMAD.WIDE R4, R11, 0x4, R2 ;  /* 0x000000040b047825 */ /* 0x00ffca00078e0202 */
[----:B------:R-:W2:Y:S01]  /*0d50*/  LDG.E R10, desc[UR8][R4.64] ;  /* 0x00000008040a7981 */ /* 0x000ea2000c1e1900 */
[----:B------:R-:W-:-:S05]  /*0d60*/  IMAD.WIDE R8, R0, 0x4, R2 ;  /* 0x0000000400087825 */ /* 0x000fca00078e0202 */
[----:B------:R-:W3:Y:S01]  /*0d70*/  LDG.E R13, desc[UR8][R8.64] ;  /* 0x00000008080d7981 */ /* 0x000ee2000c1e1900 */
[----:B------:R-:W-:Y:S02]  /*0d80*/  IADD3 R6, PT, PT, R6, 0x1, RZ ;  /* 0x0000000106067810 */ /* 0x000fe40007ffe0ff */
[----:B------:R-:W-:Y:S02]  /*0d90*/  IADD3 R0, PT, PT, R0, R7, RZ ;  /* 0x0000000700007210 */ /* 0x000fe40007ffe0ff */
[----:B------:R-:W-:Y:S02]  /*0da0*/  ISETP.NE.AND P0, PT, R6, RZ, PT ;  /* 0x000000ff0600720c */ /* 0x000fe40003f05270 */
[----:B------:R-:W-:Y:S01]  /*0db0*/  IADD3 R11, PT, PT, R11, 0x1, RZ ;  /* 0x000000010b0b7810 */ /* 0x000fe20007ffe0ff */
[----:B--2---:R-:W0:Y:S01]  /*0dc0*/  F2I.TRUNC.NTZ R10, R10 ;  /* 0x0000000a000a7305 */ /* 0x004e22000020f100 */
[----:B---3--:R3:W-:Y:S01]  /*0dd0*/  STG.E desc[UR8][R4.64], R13 ;  /* 0x0000000d04007986 */ /* 0x0087e2000c101908 */
[----:B0-----:R-:W-:-:S05]  /*0de0*/  I2FP.F32.S32 R15, R10 ;  /* 0x0000000a000f7245 */ /* 0x001fca0000201400 */
[----:B------:R3:W-:Y:S03]  /*0df0*/  STG.E desc[UR8][R8.64], R15 ;  /* 0x0000000f08007986 */ /* 0x0007e6000c101908 */
[----:B------:R-:W-:Y:S05]  /*0e00*/  @P0 BRA `(.L_x_15) ;  /* 0xfffffffc00cc0947 */ /* 0x000fea000383ffff */
[----:B------:R-:W-:Y:S05]  /*0e10*/  EXIT ;  /* 0x000000000000794d */ /* 0x000fea0003800000 */
.L_x_16:
[----:B------:R-:W-:-:S00]  /*0e20*/  BRA `(.L_x_16) ;  /* 0xfffffffc00fc7947 */ /* 0x000fc0000383ffff */
[----:B------:R-:W-:-:S00]  /*0e30*/  NOP ;  /* 0x0000000000007918 */ /* 0x000fc00000000000 */
        /* <DEDUP_REMOVED lines=12> */
.L_x_17:


//--------------------- .nv.shared.reserved.0     --------------------------
	.section	.nv.shared.reserved.0,"aw",@nobits
	.weak		__nv_reservedSMEM_offset_0_alias
	.size		__nv_reservedSMEM_offset_0_alias, 0, 64
	.other		__nv_reservedSMEM_offset_0_alias,@"STO_CUDA_RESERVED_SHARED STV_DEFAULT"
__nv_reservedSMEM_offset_0_alias:
	.zero		0
	.zero		64


//--------------------- .nv.constant0._Z11swapReflectPfS_ii --------------------------
	.section	.nv.constant0._Z11swapReflectPfS_ii,"a",@progbits
	.sectionflags	@""
	.align	4
.nv.constant0._Z11swapReflectPfS_ii:
	.zero		920


//--------------------- SYMBOLS --------------------------

	.type		.nv.reservedSmem.offset0,@object
	.size		.nv.reservedSmem.offset0,0x4
